//
// Generated by NVIDIA NVVM Compiler
//
// Compiler Build ID: CL-36424714
// Cuda compilation tools, release 13.0, V13.0.88
// Based on NVVM 20.0.0
//

.version 9.0
.target sm_100
.address_size 64

	// .globl	_Z2m4iiiPdS_S_

.visible .entry _Z2m4iiiPdS_S_(
	.param .u32 _Z2m4iiiPdS_S__param_0,
	.param .u32 _Z2m4iiiPdS_S__param_1,
	.param .u32 _Z2m4iiiPdS_S__param_2,
	.param .u64 .ptr .align 1 _Z2m4iiiPdS_S__param_3,
	.param .u64 .ptr .align 1 _Z2m4iiiPdS_S__param_4,
	.param .u64 .ptr .align 1 _Z2m4iiiPdS_S__param_5
)
{
	.reg .pred 	%p<11>;
	.reg .b32 	%r<52>;
	.reg .b64 	%rd<39>;
	.reg .b64 	%fd<117>;

	ld.param.u32 	%r18, [_Z2m4iiiPdS_S__param_0];
	ld.param.u32 	%r19, [_Z2m4iiiPdS_S__param_1];
	ld.param.u32 	%r17, [_Z2m4iiiPdS_S__param_2];
	ld.param.u64 	%rd4, [_Z2m4iiiPdS_S__param_4];
	cvta.to.global.u64 	%rd1, %rd4;
	mov.u32 	%r20, %ctaid.x;
	mov.u32 	%r21, %ntid.x;
	mov.u32 	%r22, %tid.x;
	mad.lo.s32 	%r23, %r20, %r21, %r22;
	mov.u32 	%r24, %ctaid.y;
	mov.u32 	%r25, %ntid.y;
	mov.u32 	%r26, %tid.y;
	mad.lo.s32 	%r27, %r24, %r25, %r26;
	shl.b32 	%r2, %r23, 2;
	setp.ge.s32 	%p1, %r2, %r18;
	setp.ge.s32 	%p2, %r27, %r19;
	or.pred  	%p3, %p1, %p2;
	@%p3 bra 	$L__BB0_11;
	setp.lt.s32 	%p4, %r17, 1;
	mov.f64 	%fd113, 0d0000000000000000;
	mov.f64 	%fd114, %fd113;
	mov.f64 	%fd115, %fd113;
	mov.f64 	%fd116, %fd113;
	@%p4 bra 	$L__BB0_10;
	mul.lo.s32 	%r3, %r17, %r2;
	setp.lt.u32 	%p5, %r17, 4;
	mov.f64 	%fd116, 0d0000000000000000;
	mov.b32 	%r51, 0;
	mov.f64 	%fd115, %fd116;
	mov.f64 	%fd114, %fd116;
	mov.f64 	%fd113, %fd116;
	@%p5 bra 	$L__BB0_5;
	and.b32  	%r51, %r17, 2147483644;
	neg.s32 	%r49, %r51;
	mov.f64 	%fd116, 0d0000000000000000;
	mul.wide.s32 	%rd10, %r19, 8;
	shl.b32 	%r30, %r19, 2;
	mov.u32 	%r47, %r3;
	mov.u32 	%r48, %r27;
$L__BB0_4:
	.pragma "nounroll";
	ld.param.u64 	%rd35, [_Z2m4iiiPdS_S__param_3];
	mul.wide.s32 	%rd5, %r47, 8;
	cvta.to.global.u64 	%rd6, %rd35;
	add.s64 	%rd7, %rd6, %rd5;
	ld.global.f64 	%fd41, [%rd7];
	mul.wide.s32 	%rd8, %r48, 8;
	add.s64 	%rd9, %rd1, %rd8;
	ld.global.f64 	%fd42, [%rd9];
	fma.rn.f64 	%fd43, %fd41, %fd42, %fd113;
	ld.global.f64 	%fd44, [%rd9+8];
	fma.rn.f64 	%fd45, %fd41, %fd44, %fd114;
	ld.global.f64 	%fd46, [%rd9+16];
	fma.rn.f64 	%fd47, %fd41, %fd46, %fd115;
	fma.rn.f64 	%fd48, %fd41, %fd42, 0d4008000000000000;
	add.f64 	%fd49, %fd116, %fd48;
	ld.global.f64 	%fd50, [%rd7+8];
	add.s64 	%rd11, %rd9, %rd10;
	ld.global.f64 	%fd51, [%rd11];
	fma.rn.f64 	%fd52, %fd50, %fd51, %fd43;
	ld.global.f64 	%fd53, [%rd11+8];
	fma.rn.f64 	%fd54, %fd50, %fd53, %fd45;
	ld.global.f64 	%fd55, [%rd11+16];
	fma.rn.f64 	%fd56, %fd50, %fd55, %fd47;
	fma.rn.f64 	%fd57, %fd50, %fd51, 0d4008000000000000;
	add.f64 	%fd58, %fd49, %fd57;
	ld.global.f64 	%fd59, [%rd7+16];
	add.s64 	%rd12, %rd11, %rd10;
	ld.global.f64 	%fd60, [%rd12];
	fma.rn.f64 	%fd61, %fd59, %fd60, %fd52;
	ld.global.f64 	%fd62, [%rd12+8];
	fma.rn.f64 	%fd63, %fd59, %fd62, %fd54;
	ld.global.f64 	%fd64, [%rd12+16];
	fma.rn.f64 	%fd65, %fd59, %fd64, %fd56;
	fma.rn.f64 	%fd66, %fd59, %fd60, 0d4008000000000000;
	add.f64 	%fd67, %fd58, %fd66;
	ld.global.f64 	%fd68, [%rd7+24];
	add.s64 	%rd13, %rd12, %rd10;
	ld.global.f64 	%fd69, [%rd13];
	fma.rn.f64 	%fd113, %fd68, %fd69, %fd61;
	ld.global.f64 	%fd70, [%rd13+8];
	fma.rn.f64 	%fd114, %fd68, %fd70, %fd63;
	ld.global.f64 	%fd71, [%rd13+16];
	fma.rn.f64 	%fd115, %fd68, %fd71, %fd65;
	fma.rn.f64 	%fd72, %fd68, %fd69, 0d4008000000000000;
	add.f64 	%fd116, %fd67, %fd72;
	add.s32 	%r49, %r49, 4;
	add.s32 	%r48, %r48, %r30;
	add.s32 	%r47, %r47, 4;
	setp.ne.s32 	%p6, %r49, 0;
	@%p6 bra 	$L__BB0_4;
$L__BB0_5:
	and.b32  	%r13, %r17, 3;
	setp.eq.s32 	%p7, %r13, 0;
	@%p7 bra 	$L__BB0_10;
	setp.eq.s32 	%p8, %r13, 1;
	@%p8 bra 	$L__BB0_8;
	ld.param.u64 	%rd36, [_Z2m4iiiPdS_S__param_3];
	add.s32 	%r31, %r51, %r3;
	cvta.to.global.u64 	%rd14, %rd36;
	mul.wide.s32 	%rd15, %r31, 8;
	add.s64 	%rd16, %rd14, %rd15;
	ld.global.f64 	%fd74, [%rd16];
	mad.lo.s32 	%r32, %r51, %r19, %r27;
	mul.wide.s32 	%rd17, %r32, 8;
	add.s64 	%rd18, %rd1, %rd17;
	ld.global.f64 	%fd75, [%rd18];
	fma.rn.f64 	%fd76, %fd74, %fd75, %fd113;
	ld.global.f64 	%fd77, [%rd18+8];
	fma.rn.f64 	%fd78, %fd74, %fd77, %fd114;
	ld.global.f64 	%fd79, [%rd18+16];
	fma.rn.f64 	%fd80, %fd74, %fd79, %fd115;
	fma.rn.f64 	%fd81, %fd74, %fd75, 0d4008000000000000;
	add.f64 	%fd82, %fd116, %fd81;
	ld.global.f64 	%fd83, [%rd16+8];
	mul.wide.s32 	%rd19, %r19, 8;
	add.s64 	%rd20, %rd18, %rd19;
	ld.global.f64 	%fd84, [%rd20];
	fma.rn.f64 	%fd113, %fd83, %fd84, %fd76;
	ld.global.f64 	%fd85, [%rd20+8];
	fma.rn.f64 	%fd114, %fd83, %fd85, %fd78;
	ld.global.f64 	%fd86, [%rd20+16];
	fma.rn.f64 	%fd115, %fd83, %fd86, %fd80;
	fma.rn.f64 	%fd87, %fd83, %fd84, 0d4008000000000000;
	add.f64 	%fd116, %fd82, %fd87;
	add.s32 	%r51, %r51, 2;
$L__BB0_8:
	and.b32  	%r33, %r17, 1;
	setp.eq.b32 	%p9, %r33, 1;
	not.pred 	%p10, %p9;
	@%p10 bra 	$L__BB0_10;
	ld.param.u64 	%rd37, [_Z2m4iiiPdS_S__param_3];
	add.s32 	%r34, %r51, %r3;
	cvta.to.global.u64 	%rd21, %rd37;
	mul.wide.s32 	%rd22, %r34, 8;
	add.s64 	%rd23, %rd21, %rd22;
	ld.global.f64 	%fd88, [%rd23];
	mad.lo.s32 	%r35, %r51, %r19, %r27;
	mul.wide.s32 	%rd24, %r35, 8;
	add.s64 	%rd25, %rd1, %rd24;
	ld.global.f64 	%fd89, [%rd25];
	fma.rn.f64 	%fd113, %fd88, %fd89, %fd113;
	ld.global.f64 	%fd90, [%rd25+8];
	fma.rn.f64 	%fd114, %fd88, %fd90, %fd114;
	ld.global.f64 	%fd91, [%rd25+16];
	fma.rn.f64 	%fd115, %fd88, %fd91, %fd115;
	fma.rn.f64 	%fd92, %fd88, %fd89, 0d4008000000000000;
	add.f64 	%fd116, %fd116, %fd92;
$L__BB0_10:
	ld.param.u64 	%rd38, [_Z2m4iiiPdS_S__param_5];
	cvta.to.global.u64 	%rd26, %rd38;
	mul.lo.s32 	%r36, %r2, %r19;
	add.s32 	%r37, %r36, %r27;
	mul.wide.s32 	%rd27, %r37, 8;
	add.s64 	%rd28, %rd26, %rd27;
	st.global.f64 	[%rd28], %fd113;
	add.s32 	%r38, %r36, %r19;
	add.s32 	%r39, %r27, %r38;
	add.s32 	%r40, %r39, 1;
	mul.wide.s32 	%rd29, %r40, 8;
	add.s64 	%rd30, %rd26, %rd29;
	st.global.f64 	[%rd30], %fd114;
	add.s32 	%r41, %r38, %r19;
	add.s32 	%r42, %r27, %r41;
	add.s32 	%r43, %r42, 2;
	mul.wide.s32 	%rd31, %r43, 8;
	add.s64 	%rd32, %rd26, %rd31;
	st.global.f64 	[%rd32], %fd115;
	add.s32 	%r44, %r41, %r19;
	add.s32 	%r45, %r27, %r44;
	add.s32 	%r46, %r45, 3;
	mul.wide.s32 	%rd33, %r46, 8;
	add.s64 	%rd34, %rd26, %rd33;
	st.global.f64 	[%rd34], %fd116;
$L__BB0_11:
	ret;

}


// ===== COMPILED SASS (sm_100) =====

	.target	sm_100

	.elftype	@"ET_EXEC"


//--------------------- .note.nv.tkinfo           --------------------------
	.section	.note.nv.tkinfo,"",@"SHT_NOTE"
	.sectionflags	@"SHF_NOTE_NV_TKINFO"
	.tkinfo
        /*0018*/ 	.word	0x00000002
        /*0030*/ 	.string	""
        /*0030*/ 	.string	"ptxas"
        /*0030*/ 	.string	"Cuda compilation tools, release 13.0, V13.0.88"
        /*0030*/ 	.string	"Build cuda_13.0.r13.0/compiler.36424714_0"
        /*0030*/ 	.string	"-arch sm_100 -m 64 "



//--------------------- .note.nv.cuinfo           --------------------------
	.section	.note.nv.cuinfo,"",@"SHT_NOTE"
	.sectionflags	@"SHF_NOTE_NV_CUINFO"
        /*0018*/ 	.short	0x0002
        /*001a*/ 	.short	0x0064
        /*001c*/ 	.short	0x0082
	.zero		2


//--------------------- .nv.info                  --------------------------
	.section	.nv.info,"",@"SHT_CUDA_INFO"
	.align	4


	//----- nvinfo : EIATTR_REGCOUNT
	.align		4
        /*0000*/ 	.byte	0x04, 0x2f
        /*0002*/ 	.short	(.L_1 - .L_0)
	.align		4
.L_0:
        /*0004*/ 	.word	index@(_Z2m4iiiPdS_S_)
        /*0008*/ 	.word	0x00000020


	//----- nvinfo : EIATTR_FRAME_SIZE
	.align		4
.L_1:
        /*000c*/ 	.byte	0x04, 0x11
        /*000e*/ 	.short	(.L_3 - .L_2)
	.align		4
.L_2:
        /*0010*/ 	.word	index@(_Z2m4iiiPdS_S_)
        /*0014*/ 	.word	0x00000000


	//----- nvinfo : EIATTR_MIN_STACK_SIZE
	.align		4
.L_3:
        /*0018*/ 	.byte	0x04, 0x12
        /*001a*/ 	.short	(.L_5 - .L_4)
	.align		4
.L_4:
        /*001c*/ 	.word	index@(_Z2m4iiiPdS_S_)
        /*0020*/ 	.word	0x00000000
.L_5:


//--------------------- .nv.compat                --------------------------
	.section	.nv.compat,"",@"SHT_CUDA_COMPAT_INFO"
	.align	4
        /*0000*/ 	.byte	0x02, 0x09, 0x00, 0x00, 0x02, 0x02, 0x01, 0x00, 0x02, 0x05, 0x05, 0x00, 0x03, 0x07, 0x01, 0x01
        /*0010*/ 	.byte	0x02, 0x03, 0x00, 0x00, 0x02, 0x06, 0x01, 0x00, 0x04, 0x0b, 0x08, 0x00, 0x01, 0x00, 0x00, 0x00
        /*0020*/ 	.byte	0x00, 0x00, 0x00, 0x00


//--------------------- .nv.info._Z2m4iiiPdS_S_   --------------------------
	.section	.nv.info._Z2m4iiiPdS_S_,"",@"SHT_CUDA_INFO"
	.sectionflags	@""
	.align	4


	//----- nvinfo : EIATTR_CUDA_API_VERSION
	.align		4
        /*0000*/ 	.byte	0x04, 0x37
        /*0002*/ 	.short	(.L_7 - .L_6)
.L_6:
        /*0004*/ 	.word	0x00000082


	//----- nvinfo : EIATTR_KPARAM_INFO
	.align		4
.L_7:
        /*0008*/ 	.byte	0x04, 0x17
        /*000a*/ 	.short	(.L_9 - .L_8)
.L_8:
        /*000c*/ 	.word	0x00000000
        /*0010*/ 	.short	0x0005
        /*0012*/ 	.short	0x0020
        /*0014*/ 	.byte	0x00, 0xf5, 0x21, 0x00


	//----- nvinfo : EIATTR_KPARAM_INFO
	.align		4
.L_9:
        /*0018*/ 	.byte	0x04, 0x17
        /*001a*/ 	.short	(.L_11 - .L_10)
.L_10:
        /*001c*/ 	.word	0x00000000
        /*0020*/ 	.short	0x0004
        /*0022*/ 	.short	0x0018
        /*0024*/ 	.byte	0x00, 0xf5, 0x21, 0x00


	//----- nvinfo : EIATTR_KPARAM_INFO
	.align		4
.L_11:
        /*0028*/ 	.byte	0x04, 0x17
        /*002a*/ 	.short	(.L_13 - .L_12)
.L_12:
        /*002c*/ 	.word	0x00000000
        /*0030*/ 	.short	0x0003
        /*0032*/ 	.short	0x0010
        /*0034*/ 	.byte	0x00, 0xf5, 0x21, 0x00


	//----- nvinfo : EIATTR_KPARAM_INFO
	.align		4
.L_13:
        /*0038*/ 	.byte	0x04, 0x17
        /*003a*/ 	.short	(.L_15 - .L_14)
.L_14:
        /*003c*/ 	.word	0x00000000
        /*0040*/ 	.short	0x0002
        /*0042*/ 	.short	0x0008
        /*0044*/ 	.byte	0x00, 0xf0, 0x11, 0x00


	//----- nvinfo : EIATTR_KPARAM_INFO
	.align		4
.L_15:
        /*0048*/ 	.byte	0x04, 0x17
        /*004a*/ 	.short	(.L_17 - .L_16)
.L_16:
        /*004c*/ 	.word	0x00000000
        /*0050*/ 	.short	0x0001
        /*0052*/ 	.short	0x0004
        /*0054*/ 	.byte	0x00, 0xf0, 0x11, 0x00


	//----- nvinfo : EIATTR_KPARAM_INFO
	.align		4
.L_17:
        /*0058*/ 	.byte	0x04, 0x17
        /*005a*/ 	.short	(.L_19 - .L_18)
.L_18:
        /*005c*/ 	.word	0x00000000
        /*0060*/ 	.short	0x0000
        /*0062*/ 	.short	0x0000
        /*0064*/ 	.byte	0x00, 0xf0, 0x11, 0x00


	//----- nvinfo : EIATTR_SPARSE_MMA_MASK
	.align		4
.L_19:
        /*0068*/ 	.byte	0x03, 0x50
        /*006a*/ 	.short	0x0000


	//----- nvinfo : EIATTR_MAXREG_COUNT
	.align		4
        /*006c*/ 	.byte	0x03, 0x1b
        /*006e*/ 	.short	0x00ff


	//----- nvinfo : EIATTR_MERCURY_ISA_VERSION
	.align		4
        /*0070*/ 	.byte	0x03, 0x5f
        /*0072*/ 	.short	0x0101


	//----- nvinfo : EIATTR_VRC_CTA_INIT_COUNT
	.align		4
        /*0074*/ 	.byte	0x02, 0x4a
	.zero		1
	.zero		1


	//----- nvinfo : EIATTR_EXIT_INSTR_OFFSETS
	.align		4
        /*0078*/ 	.byte	0x04, 0x1c
        /*007a*/ 	.short	(.L_21 - .L_20)


	//   ....[0]....
.L_20:
        /*007c*/ 	.word	0x000000d0


	//   ....[1]....
        /*0080*/ 	.word	0x00000930


	//----- nvinfo : EIATTR_CBANK_PARAM_SIZE
	.align		4
.L_21:
        /*0084*/ 	.byte	0x03, 0x19
        /*0086*/ 	.short	0x0028


	//----- nvinfo : EIATTR_PARAM_CBANK
	.align		4
        /*0088*/ 	.byte	0x04, 0x0a
        /*008a*/ 	.short	(.L_23 - .L_22)
	.align		4
.L_22:
        /*008c*/ 	.word	index@(.nv.constant0._Z2m4iiiPdS_S_)
        /*0090*/ 	.short	0x0380
        /*0092*/ 	.short	0x0028


	//----- nvinfo : EIATTR_SW_WAR
	.align		4
.L_23:
        /*0094*/ 	.byte	0x04, 0x36
        /*0096*/ 	.short	(.L_25 - .L_24)
.L_24:
        /*0098*/ 	.word	0x00000008
.L_25:


//--------------------- .nv.callgraph             --------------------------
	.section	.nv.callgraph,"",@"SHT_CUDA_CALLGRAPH"
	.align	4
	.sectionentsize	8
	.align		4
        /*0000*/ 	.word	0x00000000
	.align		4
        /*0004*/ 	.word	0xffffffff
	.align		4
        /*0008*/ 	.word	0x00000000
	.align		4
        /*000c*/ 	.word	0xfffffffe
	.align		4
        /*0010*/ 	.word	0x00000000
	.align		4
        /*0014*/ 	.word	0xfffffffd
	.align		4
        /*0018*/ 	.word	0x00000000
	.align		4
        /*001c*/ 	.word	0xfffffffc


//--------------------- .text._Z2m4iiiPdS_S_      --------------------------
	.section	.text._Z2m4iiiPdS_S_,"ax",@progbits
	.align	128
        .global         _Z2m4iiiPdS_S_
        .type           _Z2m4iiiPdS_S_,@function
        .size           _Z2m4iiiPdS_S_,(.L_x_5 - _Z2m4iiiPdS_S_)
        .other          _Z2m4iiiPdS_S_,@"STO_CUDA_ENTRY STV_DEFAULT"
_Z2m4iiiPdS_S_:
.text._Z2m4iiiPdS_S_:
[----:B------:R-:W-:Y:S01]  /*0000*/  LDC R1, c[0x0][0x37c] ;  /* 0x0000df00ff017b82 */ /* 0x000fe20000000800 */
[----:B------:R-:W0:Y:S07]  /*0010*/  S2R R3, SR_TID.X ;  /* 0x0000000000037919 */ /* 0x000e2e0000002100 */
[----:B------:R-:W0:Y:S01]  /*0020*/  LDC R2, c[0x0][0x360] ;  /* 0x0000d800ff027b82 */ /* 0x000e220000000800 */
[----:B------:R-:W1:Y:S07]  /*0030*/  S2R R7, SR_TID.Y ;  /* 0x0000000000077919 */ /* 0x000e6e0000002200 */
[----:B------:R-:W0:Y:S08]  /*0040*/  S2UR UR4, SR_CTAID.X ;  /* 0x00000000000479c3 */ /* 0x000e300000002500 */
[----:B------:R-:W1:Y:S08]  /*0050*/  S2UR UR5, SR_CTAID.Y ;  /* 0x00000000000579c3 */ /* 0x000e700000002600 */
[----:B------:R-:W1:Y:S08]  /*0060*/  LDC R0, c[0x0][0x364] ;  /* 0x0000d900ff007b82 */ /* 0x000e700000000800 */
[----:B------:R-:W2:Y:S01]  /*0070*/  LDC.64 R4, c[0x0][0x380] ;  /* 0x0000e000ff047b82 */ /* 0x000ea20000000a00 */
[----:B0-----:R-:W-:-:S05]  /*0080*/  IMAD R2, R2, UR4, R3 ;  /* 0x0000000402027c24 */ /* 0x001fca000f8e0203 */
[----:B------:R-:W-:Y:S01]  /*0090*/  SHF.L.U32 R2, R2, 0x2, RZ ;  /* 0x0000000202027819 */ /* 0x000fe200000006ff */
[----:B-1----:R-:W-:-:S05]  /*00a0*/  IMAD R0, R0, UR5, R7 ;  /* 0x0000000500007c24 */ /* 0x002fca000f8e0207 */
[----:B--2---:R-:W-:-:S04]  /*00b0*/  ISETP.GE.AND P0, PT, R0, R5, PT ;  /* 0x000000050000720c */ /* 0x004fc80003f06270 */
[----:B------:R-:W-:-:S13]  /*00c0*/  ISETP.GE.OR P0, PT, R2, R4, P0 ;  /* 0x000000040200720c */ /* 0x000fda0000706670 */
[----:B------:R-:W-:Y:S05]  /*00d0*/  @P0 EXIT ;  /* 0x000000000000094d */ /* 0x000fea0003800000 */
[----:B------:R-:W0:Y:S01]  /*00e0*/  LDCU UR5, c[0x0][0x388] ;  /* 0x00007100ff0577ac */ /* 0x000e220008000800 */
[----:B------:R-:W-:Y:S02]  /*00f0*/  CS2R R26, SRZ ;  /* 0x00000000001a7805 */ /* 0x000fe4000001ff00 */
[----:B------:R-:W-:Y:S02]  /*0100*/  CS2R R14, SRZ ;  /* 0x00000000000e7805 */ /* 0x000fe4000001ff00 */
[----:B------:R-:W-:Y:S02]  /*0110*/  CS2R R18, SRZ ;  /* 0x0000000000127805 */ /* 0x000fe4000001ff00 */
[----:B------:R-:W-:Y:S01]  /*0120*/  CS2R R22, SRZ ;  /* 0x0000000000167805 */ /* 0x000fe2000001ff00 */
[----:B------:R-:W1:Y:S01]  /*0130*/  LDCU.64 UR8, c[0x0][0x358] ;  /* 0x00006b00ff0877ac */ /* 0x000e620008000a00 */
[----:B0-----:R-:W-:-:S09]  /*0140*/  UISETP.GE.AND UP0, UPT, UR5, 0x1, UPT ;  /* 0x000000010500788c */ /* 0x001fd2000bf06270 */
[----:B-1----:R-:W-:Y:S05]  /*0150*/  BRA.U !UP0, `(.L_x_0) ;  /* 0x0000000508b47547 */ /* 0x002fea000b800000 */
[----:B------:R-:W-:Y:S02]  /*0160*/  UISETP.GE.U32.AND UP1, UPT, UR5, 0x4, UPT ;  /* 0x000000040500788c */ /* 0x000fe4000bf26070 */
[----:B------:R-:W-:Y:S01]  /*0170*/  IMAD R4, R2, UR5, RZ ;  /* 0x0000000502047c24 */ /* 0x000fe2000f8e02ff */
[----:B------:R-:W-:Y:S02]  /*0180*/  CS2R R22, SRZ ;  /* 0x0000000000167805 */ /* 0x000fe4000001ff00 */
[----:B------:R-:W-:Y:S02]  /*0190*/  CS2R R18, SRZ ;  /* 0x0000000000127805 */ /* 0x000fe4000001ff00 */
[----:B------:R-:W-:Y:S02]  /*01a0*/  CS2R R14, SRZ ;  /* 0x00000000000e7805 */ /* 0x000fe4000001ff00 */
[----:B------:R-:W-:Y:S01]  /*01b0*/  CS2R R26, SRZ ;  /* 0x00000000001a7805 */ /* 0x000fe2000001ff00 */
[----:B------:R-:W-:Y:S01]  /*01c0*/  ULOP3.LUT UP0, UR7, UR5, 0x3, URZ, 0xc0, !UPT ;  /* 0x0000000305077892 */ /* 0x000fe2000f80c0ff */
[----:B------:R-:W-:Y:S01]  /*01d0*/  UMOV UR4, URZ ;  /* 0x000000ff00047c82 */ /* 0x000fe20008000000 */
[----:B------:R-:W-:Y:S10]  /*01e0*/  BRA.U !UP1, `(.L_x_1) ;  /* 0x0000000109d47547 */ /* 0x000ff4000b800000 */
[----:B------:R-:W-:Y:S01]  /*01f0*/  ULOP3.LUT UR4, UR5, 0x7ffffffc, URZ, 0xc0, !UPT ;  /* 0x7ffffffc05047892 */ /* 0x000fe2000f8ec0ff */
[----:B------:R-:W-:Y:S02]  /*0200*/  MOV R3, R4 ;  /* 0x0000000400037202 */ /* 0x000fe40000000f00 */
[----:B------:R-:W-:Y:S02]  /*0210*/  CS2R R22, SRZ ;  /* 0x0000000000167805 */ /* 0x000fe4000001ff00 */
[----:B------:R-:W-:Y:S01]  /*0220*/  MOV R28, R0 ;  /* 0x00000000001c7202 */ /* 0x000fe20000000f00 */
[----:B------:R-:W-:-:S12]  /*0230*/  UIADD3 UR6, UPT, UPT, -UR4, URZ, URZ ;  /* 0x000000ff04067290 */ /* 0x000fd8000fffe1ff */
.L_x_2:
[----:B------:R-:W0:Y:S08]  /*0240*/  LDC.64 R6, c[0x0][0x390] ;  /* 0x0000e400ff067b82 */ /* 0x000e300000000a00 */
[----:B------:R-:W1:Y:S01]  /*0250*/  LDC.64 R24, c[0x0][0x398] ;  /* 0x0000e600ff187b82 */ /* 0x000e620000000a00 */
[----:B0-----:R-:W-:-:S05]  /*0260*/  IMAD.WIDE R6, R3, 0x8, R6 ;  /* 0x0000000803067825 */ /* 0x001fca00078e0206 */
[----:B------:R-:W2:Y:S01]  /*0270*/  LDG.E.64 R12, desc[UR8][R6.64] ;  /* 0x00000008060c7981 */ /* 0x000ea2000c1e1b00 */
[----:B-1----:R-:W-:-:S03]  /*0280*/  IMAD.WIDE R24, R28, 0x8, R24 ;  /* 0x000000081c187825 */ /* 0x002fc600078e0218 */
[----:B------:R-:W3:Y:S04]  /*0290*/  LDG.E.64 R8, desc[UR8][R6.64+0x8] ;  /* 0x0000080806087981 */ /* 0x000ee8000c1e1b00 */
[----:B------:R-:W2:Y:S04]  /*02a0*/  LDG.E.64 R16, desc[UR8][R24.64+0x8] ;  /* 0x0000080818107981 */ /* 0x000ea8000c1e1b00 */
[----:B------:R-:W4:Y:S04]  /*02b0*/  LDG.E.64 R20, desc[UR8][R24.64+0x10] ;  /* 0x0000100818147981 */ /* 0x000f28000c1e1b00 */
[----:B------:R0:W5:Y:S02]  /*02c0*/  LDG.E.64 R10, desc[UR8][R24.64] ;  /* 0x00000008180a7981 */ /* 0x000164000c1e1b00 */
[----:B0-----:R-:W-:Y:S01]  /*02d0*/  IMAD.WIDE R24, R5, 0x8, R24 ;  /* 0x0000000805187825 */ /* 0x001fe200078e0218 */
[----:B--2---:R-:W-:-:S04]  /*02e0*/  DFMA R16, R12, R16, R14 ;  /* 0x000000100c10722b */ /* 0x004fc8000000000e */
[----:B------:R-:W3:Y:S01]  /*02f0*/  LDG.E.64 R14, desc[UR8][R24.64+0x8] ;  /* 0x00000808180e7981 */ /* 0x000ee2000c1e1b00 */
[----:B----4-:R-:W-:-:S03]  /*0300*/  DFMA R20, R12, R20, R18 ;  /* 0x000000140c14722b */ /* 0x010fc60000000012 */
[----:B------:R-:W2:Y:S01]  /*0310*/  LDG.E.64 R18, desc[UR8][R24.64+0x10] ;  /* 0x0000100818127981 */ /* 0x000ea2000c1e1b00 */
[CC--:B-----5:R-:W-:Y:S02]  /*0320*/  DFMA R26, R12.reuse, R10.reuse, R26 ;  /* 0x0000000a0c1a722b */ /* 0x0e0fe4000000001a */
[----:B------:R-:W-:Y:S01]  /*0330*/  DFMA R10, R12, R10, 3 ;  /* 0x400800000c0a742b */ /* 0x000fe2000000000a */
[----:B------:R-:W4:Y:S07]  /*0340*/  LDG.E.64 R12, desc[UR8][R24.64] ;  /* 0x00000008180c7981 */ /* 0x000f2e000c1e1b00 */
[----:B------:R-:W-:-:S02]  /*0350*/  DADD R10, R10, R22 ;  /* 0x000000000a0a7229 */ /* 0x000fc40000000016 */
[C---:B---3--:R-:W-:Y:S01]  /*0360*/  DFMA R14, R8.reuse, R14, R16 ;  /* 0x0000000e080e722b */ /* 0x048fe20000000010 */
[----:B------:R-:W-:Y:S01]  /*0370*/  IMAD.WIDE R16, R5, 0x8, R24 ;  /* 0x0000000805107825 */ /* 0x000fe200078e0218 */
[C---:B--2---:R-:W-:Y:S01]  /*0380*/  DFMA R18, R8.reuse, R18, R20 ;  /* 0x000000120812722b */ /* 0x044fe20000000014 */
[----:B------:R-:W2:Y:S04]  /*0390*/  LDG.E.64 R20, desc[UR8][R6.64+0x10] ;  /* 0x0000100806147981 */ /* 0x000ea8000c1e1b00 */
[----:B------:R-:W2:Y:S04]  /*03a0*/  LDG.E.64 R24, desc[UR8][R16.64+0x10] ;  /* 0x0000100810187981 */ /* 0x000ea8000c1e1b00 */
[----:B------:R-:W3:Y:S01]  /*03b0*/  LDG.E.64 R22, desc[UR8][R16.64+0x8] ;  /* 0x0000080810167981 */ /* 0x000ee2000c1e1b00 */
[----:B----4-:R-:W-:-:S02]  /*03c0*/  DFMA R26, R8, R12, R26 ;  /* 0x0000000c081a722b */ /* 0x010fc4000000001a */
[----:B------:R-:W-:Y:S01]  /*03d0*/  DFMA R8, R8, R12, 3 ;  /* 0x400800000808742b */ /* 0x000fe2000000000c */
[----:B------:R-:W-:-:S07]  /*03e0*/  IMAD.WIDE R12, R5, 0x8, R16 ;  /* 0x00000008050c7825 */ /* 0x000fce00078e0210 */
[----:B------:R-:W-:Y:S02]  /*03f0*/  DADD R10, R10, R8 ;  /* 0x000000000a0a7229 */ /* 0x000fe40000000008 */
[----:B------:R-:W4:Y:S04]  /*0400*/  LDG.E.64 R8, desc[UR8][R16.64] ;  /* 0x0000000810087981 */ /* 0x000f28000c1e1b00 */
[----:B------:R-:W5:Y:S01]  /*0410*/  LDG.E.64 R16, desc[UR8][R12.64] ;  /* 0x000000080c107981 */ /* 0x000f62000c1e1b00 */
[----:B--2---:R-:W-:-:S03]  /*0420*/  DFMA R18, R20, R24, R18 ;  /* 0x000000181412722b */ /* 0x004fc60000000012 */
[----:B------:R-:W5:Y:S01]  /*0430*/  LDG.E.64 R24, desc[UR8][R6.64+0x18] ;  /* 0x0000180806187981 */ /* 0x000f62000c1e1b00 */
[----:B---3--:R-:W-:-:S03]  /*0440*/  DFMA R14, R20, R22, R14 ;  /* 0x00000016140e722b */ /* 0x008fc6000000000e */
[----:B------:R-:W2:Y:S04]  /*0450*/  LDG.E.64 R22, desc[UR8][R12.64+0x8] ;  /* 0x000008080c167981 */ /* 0x000ea8000c1e1b00 */
[----:B------:R-:W3:Y:S01]  /*0460*/  LDG.E.64 R6, desc[UR8][R12.64+0x10] ;  /* 0x000010080c067981 */ /* 0x000ee2000c1e1b00 */
[CC--:B----4-:R-:W-:Y:S02]  /*0470*/  DFMA R26, R20.reuse, R8.reuse, R26 ;  /* 0x00000008141a722b */ /* 0x0d0fe4000000001a */
[----:B------:R-:W-:Y:S01]  /*0480*/  DFMA R8, R20, R8, 3 ;  /* 0x400800001408742b */ /* 0x000fe20000000008 */
[----:B------:R-:W-:-:S04]  /*0490*/  UIADD3 UR6, UPT, UPT, UR6, 0x4, URZ ;  /* 0x0000000406067890 */ /* 0x000fc8000fffe0ff */
[----:B------:R-:W-:-:S03]  /*04a0*/  UISETP.NE.AND UP1, UPT, UR6, URZ, UPT ;  /* 0x000000ff0600728c */ /* 0x000fc6000bf25270 */
[----:B------:R-:W-:Y:S01]  /*04b0*/  DADD R10, R10, R8 ;  /* 0x000000000a0a7229 */ /* 0x000fe20000000008 */
[----:B------:R-:W-:Y:S02]  /*04c0*/  IADD3 R3, PT, PT, R3, 0x4, RZ ;  /* 0x0000000403037810 */ /* 0x000fe40007ffe0ff */
[----:B------:R-:W-:Y:S01]  /*04d0*/  LEA R28, R5, R28, 0x2 ;  /* 0x0000001c051c7211 */ /* 0x000fe200078e10ff */
[CC--:B-----5:R-:W-:Y:S02]  /*04e0*/  DFMA R8, R24.reuse, R16.reuse, 3 ;  /* 0x400800001808742b */ /* 0x0e0fe40000000010 */
[C---:B------:R-:W-:Y:S02]  /*04f0*/  DFMA R26, R24.reuse, R16, R26 ;  /* 0x00000010181a722b */ /* 0x040fe4000000001a */
[----:B--2---:R-:W-:-:S04]  /*0500*/  DFMA R14, R24, R22, R14 ;  /* 0x00000016180e722b */ /* 0x004fc8000000000e */
[----:B------:R-:W-:Y:S02]  /*0510*/  DADD R22, R10, R8 ;  /* 0x000000000a167229 */ /* 0x000fe40000000008 */
[----:B---3--:R-:W-:Y:S01]  /*0520*/  DFMA R18, R24, R6, R18 ;  /* 0x000000061812722b */ /* 0x008fe20000000012 */
[----:B------:R-:W-:Y:S10]  /*0530*/  BRA.U UP1, `(.L_x_2) ;  /* 0xfffffffd01407547 */ /* 0x000ff4000b83ffff */
.L_x_1:
[----:B------:R-:W-:Y:S05]  /*0540*/  BRA.U !UP0, `(.L_x_0) ;  /* 0x0000000108b87547 */ /* 0x000fea000b800000 */
[----:B------:R-:W-:Y:S02]  /*0550*/  UISETP.NE.AND UP0, UPT, UR7, 0x1, UPT ;  /* 0x000000010700788c */ /* 0x000fe4000bf05270 */
[----:B------:R-:W-:-:S04]  /*0560*/  ULOP3.LUT UR5, UR5, 0x1, URZ, 0xc0, !UPT ;  /* 0x0000000105057892 */ /* 0x000fc8000f8ec0ff */
[----:B------:R-:W-:-:S03]  /*0570*/  UISETP.NE.U32.AND UP1, UPT, UR5, 0x1, UPT ;  /* 0x000000010500788c */ /* 0x000fc6000bf25070 */
[----:B------:R-:W-:Y:S08]  /*0580*/  BRA.U !UP0, `(.L_x_3) ;  /* 0x0000000108687547 */ /* 0x000ff0000b800000 */
[----:B------:R-:W0:Y:S01]  /*0590*/  LDC.64 R8, c[0x0][0x390] ;  /* 0x0000e400ff087b82 */ /* 0x000e220000000a00 */
[----:B------:R-:W-:Y:S01]  /*05a0*/  IADD3 R3, PT, PT, R4, UR4, RZ ;  /* 0x0000000404037c10 */ /* 0x000fe2000fffe0ff */
[----:B------:R-:W-:-:S06]  /*05b0*/  IMAD R7, R5, UR4, R0 ;  /* 0x0000000405077c24 */ /* 0x000fcc000f8e0200 */
[----:B------:R-:W1:Y:S01]  /*05c0*/  LDC.64 R24, c[0x0][0x398] ;  /* 0x0000e600ff187b82 */ /* 0x000e620000000a00 */
[----:B0-----:R-:W-:-:S05]  /*05d0*/  IMAD.WIDE R8, R3, 0x8, R8 ;  /* 0x0000000803087825 */ /* 0x001fca00078e0208 */
[----:B------:R-:W2:Y:S01]  /*05e0*/  LDG.E.64 R12, desc[UR8][R8.64] ;  /* 0x00000008080c7981 */ /* 0x000ea2000c1e1b00 */
[----:B-1----:R-:W-:-:S05]  /*05f0*/  IMAD.WIDE R24, R7, 0x8, R24 ;  /* 0x0000000807187825 */ /* 0x002fca00078e0218 */
[----:B------:R-:W2:Y:S04]  /*0600*/  LDG.E.64 R28, desc[UR8][R24.64+0x8] ;  /* 0x00000808181c7981 */ /* 0x000ea8000c1e1b00 */
[----:B------:R-:W3:Y:S04]  /*0610*/  LDG.E.64 R16, desc[UR8][R24.64+0x10] ;  /* 0x0000100818107981 */ /* 0x000ee8000c1e1b00 */
[----:B------:R0:W4:Y:S04]  /*0620*/  LDG.E.64 R6, desc[UR8][R24.64] ;  /* 0x0000000818067981 */ /* 0x000128000c1e1b00 */
[----:B------:R-:W5:Y:S01]  /*0630*/  LDG.E.64 R8, desc[UR8][R8.64+0x8] ;  /* 0x0000080808087981 */ /* 0x000f62000c1e1b00 */
[----:B0-----:R-:W-:-:S05]  /*0640*/  IMAD.WIDE R24, R5, 0x8, R24 ;  /* 0x0000000805187825 */ /* 0x001fca00078e0218 */
[----:B------:R-:W5:Y:S04]  /*0650*/  LDG.E.64 R10, desc[UR8][R24.64] ;  /* 0x00000008180a7981 */ /* 0x000f68000c1e1b00 */
[----:B------:R-:W5:Y:S01]  /*0660*/  LDG.E.64 R20, desc[UR8][R24.64+0x10] ;  /* 0x0000100818147981 */ /* 0x000f62000c1e1b00 */
[----:B--2---:R-:W-:-:S03]  /*0670*/  DFMA R28, R12, R28, R14 ;  /* 0x0000001c0c1c722b */ /* 0x004fc6000000000e */
[----:B------:R-:W2:Y:S01]  /*0680*/  LDG.E.64 R14, desc[UR8][R24.64+0x8] ;  /* 0x00000808180e7981 */ /* 0x000ea2000c1e1b00 */
[C---:B---3--:R-:W-:Y:S02]  /*0690*/  DFMA R16, R12.reuse, R16, R18 ;  /* 0x000000100c10722b */ /* 0x048fe40000000012 */
[CC--:B----4-:R-:W-:Y:S02]  /*06a0*/  DFMA R18, R12.reuse, R6.reuse, 3 ;  /* 0x400800000c12742b */ /* 0x0d0fe40000000006 */
[----:B------:R-:W-:-:S06]  /*06b0*/  DFMA R26, R12, R6, R26 ;  /* 0x000000060c1a722b */ /* 0x000fcc000000001a */
[----:B------:R-:W-:Y:S02]  /*06c0*/  DADD R18, R22, R18 ;  /* 0x0000000016127229 */ /* 0x000fe40000000012 */
[CC--:B-----5:R-:W-:Y:S02]  /*06d0*/  DFMA R22, R8.reuse, R10.reuse, 3 ;  /* 0x400800000816742b */ /* 0x0e0fe4000000000a */
[----:B------:R-:W-:-:S06]  /*06e0*/  DFMA R26, R8, R10, R26 ;  /* 0x0000000a081a722b */ /* 0x000fcc000000001a */
[----:B------:R-:W-:Y:S02]  /*06f0*/  DADD R22, R18, R22 ;  /* 0x0000000012167229 */ /* 0x000fe40000000016 */
[C---:B------:R-:W-:Y:S01]  /*0700*/  DFMA R18, R8.reuse, R20, R16 ;  /* 0x000000140812722b */ /* 0x040fe20000000010 */
[----:B------:R-:W-:Y:S01]  /*0710*/  UIADD3 UR4, UPT, UPT, UR4, 0x2, URZ ;  /* 0x0000000204047890 */ /* 0x000fe2000fffe0ff */
[----:B--2---:R-:W-:-:S11]  /*0720*/  DFMA R14, R8, R14, R28 ;  /* 0x0000000e080e722b */ /* 0x004fd6000000001c */
.L_x_3:
[----:B------:R-:W-:Y:S05]  /*0730*/  BRA.U UP1, `(.L_x_0) ;  /* 0x00000001013c7547 */ /* 0x000fea000b800000 */
[----:B------:R-:W0:Y:S01]  /*0740*/  LDC.64 R6, c[0x0][0x390] ;  /* 0x0000e400ff067b82 */ /* 0x000e220000000a00 */
[----:B------:R-:W-:Y:S01]  /*0750*/  IADD3 R3, PT, PT, R4, UR4, RZ ;  /* 0x0000000404037c10 */ /* 0x000fe2000fffe0ff */
[----:B------:R-:W-:-:S06]  /*0760*/  IMAD R11, R5, UR4, R0 ;  /* 0x00000004050b7c24 */ /* 0x000fcc000f8e0200 */
[----:B------:R-:W1:Y:S01]  /*0770*/  LDC.64 R8, c[0x0][0x398] ;  /* 0x0000e600ff087b82 */ /* 0x000e620000000a00 */
[----:B0-----:R-:W-:-:S06]  /*0780*/  IMAD.WIDE R6, R3, 0x8, R6 ;  /* 0x0000000803067825 */ /* 0x001fcc00078e0206 */
[----:B------:R-:W2:Y:S01]  /*0790*/  LDG.E.64 R6, desc[UR8][R6.64] ;  /* 0x0000000806067981 */ /* 0x000ea2000c1e1b00 */
[----:B-1----:R-:W-:-:S05]  /*07a0*/  IMAD.WIDE R8, R11, 0x8, R8 ;  /* 0x000000080b087825 */ /* 0x002fca00078e0208 */
[----:B------:R-:W2:Y:S04]  /*07b0*/  LDG.E.64 R10, desc[UR8][R8.64] ;  /* 0x00000008080a7981 */ /* 0x000ea8000c1e1b00 */
[----:B------:R-:W3:Y:S04]  /*07c0*/  LDG.E.64 R12, desc[UR8][R8.64+0x8] ;  /* 0x00000808080c7981 */ /* 0x000ee8000c1e1b00 */
[----:B------:R-:W4:Y:S01]  /*07d0*/  LDG.E.64 R16, desc[UR8][R8.64+0x10] ;  /* 0x0000100808107981 */ /* 0x000f22000c1e1b00 */
[CC--:B--2---:R-:W-:Y:S02]  /*07e0*/  DFMA R20, R6.reuse, R10.reuse, 3 ;  /* 0x400800000614742b */ /* 0x0c4fe4000000000a */
[----:B------:R-:W-:-:S02]  /*07f0*/  DFMA R26, R6, R10, R26 ;  /* 0x0000000a061a722b */ /* 0x000fc4000000001a */
[----:B---3--:R-:W-:-:S04]  /*0800*/  DFMA R14, R6, R12, R14 ;  /* 0x0000000c060e722b */ /* 0x008fc8000000000e */
[----:B------:R-:W-:Y:S02]  /*0810*/  DADD R22, R22, R20 ;  /* 0x0000000016167229 */ /* 0x000fe40000000014 */
[----:B----4-:R-:W-:-:S11]  /*0820*/  DFMA R18, R6, R16, R18 ;  /* 0x000000100612722b */ /* 0x010fd60000000012 */
.L_x_0:
[----:B------:R-:W0:Y:S01]  /*0830*/  LDC.64 R6, c[0x0][0x3a0] ;  /* 0x0000e800ff067b82 */ /* 0x000e220000000a00 */
[CC--:B------:R-:W-:Y:S02]  /*0840*/  IMAD R4, R2.reuse, R5.reuse, R5 ;  /* 0x0000000502047224 */ /* 0x0c0fe400078e0205 */
[----:B------:R-:W-:-:S03]  /*0850*/  IMAD R3, R2, R5, R0 ;  /* 0x0000000502037224 */ /* 0x000fc600078e0200 */
[----:B------:R-:W-:-:S04]  /*0860*/  IADD3 R9, PT, PT, R4, R5, RZ ;  /* 0x0000000504097210 */ /* 0x000fc80007ffe0ff */
[C-C-:B------:R-:W-:Y:S02]  /*0870*/  IADD3 R8, PT, PT, R0.reuse, R5, R9.reuse ;  /* 0x0000000500087210 */ /* 0x140fe40007ffe009 */
[C---:B------:R-:W-:Y:S02]  /*0880*/  IADD3 R5, PT, PT, R0.reuse, 0x1, R4 ;  /* 0x0000000100057810 */ /* 0x040fe40007ffe004 */
[----:B------:R-:W-:Y:S02]  /*0890*/  IADD3 R9, PT, PT, R0, 0x2, R9 ;  /* 0x0000000200097810 */ /* 0x000fe40007ffe009 */
[----:B------:R-:W-:Y:S01]  /*08a0*/  IADD3 R11, PT, PT, R8, 0x3, RZ ;  /* 0x00000003080b7810 */ /* 0x000fe20007ffe0ff */
[----:B0-----:R-:W-:-:S04]  /*08b0*/  IMAD.WIDE R2, R3, 0x8, R6 ;  /* 0x0000000803027825 */ /* 0x001fc800078e0206 */
[--C-:B------:R-:W-:Y:S01]  /*08c0*/  IMAD.WIDE R4, R5, 0x8, R6.reuse ;  /* 0x0000000805047825 */ /* 0x100fe200078e0206 */
[----:B------:R-:W-:Y:S03]  /*08d0*/  STG.E.64 desc[UR8][R2.64], R26 ;  /* 0x0000001a02007986 */ /* 0x000fe6000c101b08 */
[--C-:B------:R-:W-:Y:S01]  /*08e0*/  IMAD.WIDE R8, R9, 0x8, R6.reuse ;  /* 0x0000000809087825 */ /* 0x100fe200078e0206 */
[----:B------:R-:W-:Y:S03]  /*08f0*/  STG.E.64 desc[UR8][R4.64], R14 ;  /* 0x0000000e04007986 */ /* 0x000fe6000c101b08 */
[----:B------:R-:W-:Y:S01]  /*0900*/  IMAD.WIDE R6, R11, 0x8, R6 ;  /* 0x000000080b067825 */ /* 0x000fe200078e0206 */
[----:B------:R-:W-:Y:S04]  /*0910*/  STG.E.64 desc[UR8][R8.64], R18 ;  /* 0x0000001208007986 */ /* 0x000fe8000c101b08 */
[----:B------:R-:W-:Y:S01]  /*0920*/  STG.E.64 desc[UR8][R6.64], R22 ;  /* 0x0000001606007986 */ /* 0x000fe2000c101b08 */
[----:B------:R-:W-:Y:S05]  /*0930*/  EXIT ;  /* 0x000000000000794d */ /* 0x000fea0003800000 */
.L_x_4:
[----:B------:R-:W-:-:S00]  /*0940*/  BRA `(.L_x_4) ;  /* 0xfffffffc00fc7947 */ /* 0x000fc0000383ffff */
[----:B------:R-:W-:-:S00]  /*0950*/  NOP ;  /* 0x0000000000007918 */ /* 0x000fc00000000000 */
        /* <DEDUP_REMOVED lines=10> */
.L_x_5:


//--------------------- .nv.shared.reserved.0     --------------------------
	.section	.nv.shared.reserved.0,"aw",@nobits
	.weak		__nv_reservedSMEM_offset_0_alias
	.size		__nv_reservedSMEM_offset_0_alias, 0, 64
	.other		__nv_reservedSMEM_offset_0_alias,@"STO_CUDA_RESERVED_SHARED STV_DEFAULT"
__nv_reservedSMEM_offset_0_alias:
	.zero		0
	.zero		64


//--------------------- .nv.constant0._Z2m4iiiPdS_S_ --------------------------
	.section	.nv.constant0._Z2m4iiiPdS_S_,"a",@progbits
	.sectionflags	@""
	.align	4
.nv.constant0._Z2m4iiiPdS_S_:
	.zero		936


//--------------------- SYMBOLS --------------------------

	.type		.nv.reservedSmem.offset0,@object
	.size		.nv.reservedSmem.offset0,0x4
